//
// Generated by NVIDIA NVVM Compiler
//
// Compiler Build ID: CL-36424714
// Cuda compilation tools, release 13.0, V13.0.88
// Based on NVVM 20.0.0
//

.version 9.0
.target sm_100
.address_size 64

	// .globl	_Z12addVecKernelPiS_iS_

.visible .entry _Z12addVecKernelPiS_iS_(
	.param .u64 .ptr .align 1 _Z12addVecKernelPiS_iS__param_0,
	.param .u64 .ptr .align 1 _Z12addVecKernelPiS_iS__param_1,
	.param .u32 _Z12addVecKernelPiS_iS__param_2,
	.param .u64 .ptr .align 1 _Z12addVecKernelPiS_iS__param_3
)
{
	.reg .pred 	%p<2>;
	.reg .b32 	%r<9>;
	.reg .b64 	%rd<11>;

	ld.param.u64 	%rd1, [_Z12addVecKernelPiS_iS__param_0];
	ld.param.u64 	%rd2, [_Z12addVecKernelPiS_iS__param_1];
	ld.param.u32 	%r2, [_Z12addVecKernelPiS_iS__param_2];
	ld.param.u64 	%rd3, [_Z12addVecKernelPiS_iS__param_3];
	mov.u32 	%r3, %ctaid.x;
	mov.u32 	%r4, %ntid.x;
	mov.u32 	%r5, %tid.x;
	mad.lo.s32 	%r1, %r3, %r4, %r5;
	setp.ge.s32 	%p1, %r1, %r2;
	@%p1 bra 	$L__BB0_2;
	cvta.to.global.u64 	%rd4, %rd1;
	cvta.to.global.u64 	%rd5, %rd2;
	cvta.to.global.u64 	%rd6, %rd3;
	mul.wide.s32 	%rd7, %r1, 4;
	add.s64 	%rd8, %rd4, %rd7;
	ld.global.u32 	%r6, [%rd8];
	add.s64 	%rd9, %rd5, %rd7;
	ld.global.u32 	%r7, [%rd9];
	add.s32 	%r8, %r7, %r6;
	add.s64 	%rd10, %rd6, %rd7;
	st.global.u32 	[%rd10], %r8;
$L__BB0_2:
	ret;

}


// ===== COMPILED SASS (sm_100) =====

	.target	sm_100

	.elftype	@"ET_EXEC"


//--------------------- .note.nv.tkinfo           --------------------------
	.section	.note.nv.tkinfo,"",@"SHT_NOTE"
	.sectionflags	@"SHF_NOTE_NV_TKINFO"
	.tkinfo
        /*0018*/ 	.word	0x00000002
        /*0030*/ 	.string	""
        /*0030*/ 	.string	"ptxas"
        /*0030*/ 	.string	"Cuda compilation tools, release 13.0, V13.0.88"
        /*0030*/ 	.string	"Build cuda_13.0.r13.0/compiler.36424714_0"
        /*0030*/ 	.string	"-arch sm_100 -m 64 "



//--------------------- .note.nv.cuinfo           --------------------------
	.section	.note.nv.cuinfo,"",@"SHT_NOTE"
	.sectionflags	@"SHF_NOTE_NV_CUINFO"
        /*0018*/ 	.short	0x0002
        /*001a*/ 	.short	0x0064
        /*001c*/ 	.short	0x0082
	.zero		2


//--------------------- .nv.info                  --------------------------
	.section	.nv.info,"",@"SHT_CUDA_INFO"
	.align	4


	//----- nvinfo : EIATTR_REGCOUNT
	.align		4
        /*0000*/ 	.byte	0x04, 0x2f
        /*0002*/ 	.short	(.L_1 - .L_0)
	.align		4
.L_0:
        /*0004*/ 	.word	index@(_Z12addVecKernelPiS_iS_)
        /*0008*/ 	.word	0x0000000c


	//----- nvinfo : EIATTR_FRAME_SIZE
	.align		4
.L_1:
        /*000c*/ 	.byte	0x04, 0x11
        /*000e*/ 	.short	(.L_3 - .L_2)
	.align		4
.L_2:
        /*0010*/ 	.word	index@(_Z12addVecKernelPiS_iS_)
        /*0014*/ 	.word	0x00000000


	//----- nvinfo : EIATTR_MIN_STACK_SIZE
	.align		4
.L_3:
        /*0018*/ 	.byte	0x04, 0x12
        /*001a*/ 	.short	(.L_5 - .L_4)
	.align		4
.L_4:
        /*001c*/ 	.word	index@(_Z12addVecKernelPiS_iS_)
        /*0020*/ 	.word	0x00000000
.L_5:


//--------------------- .nv.compat                --------------------------
	.section	.nv.compat,"",@"SHT_CUDA_COMPAT_INFO"
	.align	4
        /*0000*/ 	.byte	0x02, 0x09, 0x00, 0x00, 0x02, 0x02, 0x01, 0x00, 0x02, 0x05, 0x05, 0x00, 0x03, 0x07, 0x01, 0x01
        /*0010*/ 	.byte	0x02, 0x03, 0x00, 0x00, 0x02, 0x06, 0x01, 0x00, 0x04, 0x0b, 0x08, 0x00, 0x09, 0x00, 0x00, 0x00
        /*0020*/ 	.byte	0x00, 0x00, 0x00, 0x00


//--------------------- .nv.info._Z12addVecKernelPiS_iS_ --------------------------
	.section	.nv.info._Z12addVecKernelPiS_iS_,"",@"SHT_CUDA_INFO"
	.sectionflags	@""
	.align	4


	//----- nvinfo : EIATTR_CUDA_API_VERSION
	.align		4
        /*0000*/ 	.byte	0x04, 0x37
        /*0002*/ 	.short	(.L_7 - .L_6)
.L_6:
        /*0004*/ 	.word	0x00000082


	//----- nvinfo : EIATTR_KPARAM_INFO
	.align		4
.L_7:
        /*0008*/ 	.byte	0x04, 0x17
        /*000a*/ 	.short	(.L_9 - .L_8)
.L_8:
        /*000c*/ 	.word	0x00000000
        /*0010*/ 	.short	0x0003
        /*0012*/ 	.short	0x0018
        /*0014*/ 	.byte	0x00, 0xf5, 0x21, 0x00


	//----- nvinfo : EIATTR_KPARAM_INFO
	.align		4
.L_9:
        /*0018*/ 	.byte	0x04, 0x17
        /*001a*/ 	.short	(.L_11 - .L_10)
.L_10:
        /*001c*/ 	.word	0x00000000
        /*0020*/ 	.short	0x0002
        /*0022*/ 	.short	0x0010
        /*0024*/ 	.byte	0x00, 0xf0, 0x11, 0x00


	//----- nvinfo : EIATTR_KPARAM_INFO
	.align		4
.L_11:
        /*0028*/ 	.byte	0x04, 0x17
        /*002a*/ 	.short	(.L_13 - .L_12)
.L_12:
        /*002c*/ 	.word	0x00000000
        /*0030*/ 	.short	0x0001
        /*0032*/ 	.short	0x0008
        /*0034*/ 	.byte	0x00, 0xf5, 0x21, 0x00


	//----- nvinfo : EIATTR_KPARAM_INFO
	.align		4
.L_13:
        /*0038*/ 	.byte	0x04, 0x17
        /*003a*/ 	.short	(.L_15 - .L_14)
.L_14:
        /*003c*/ 	.word	0x00000000
        /*0040*/ 	.short	0x0000
        /*0042*/ 	.short	0x0000
        /*0044*/ 	.byte	0x00, 0xf5, 0x21, 0x00


	//----- nvinfo : EIATTR_SPARSE_MMA_MASK
	.align		4
.L_15:
        /*0048*/ 	.byte	0x03, 0x50
        /*004a*/ 	.short	0x0000


	//----- nvinfo : EIATTR_MAXREG_COUNT
	.align		4
        /*004c*/ 	.byte	0x03, 0x1b
        /*004e*/ 	.short	0x00ff


	//----- nvinfo : EIATTR_MERCURY_ISA_VERSION
	.align		4
        /*0050*/ 	.byte	0x03, 0x5f
        /*0052*/ 	.short	0x0101


	//----- nvinfo : EIATTR_VRC_CTA_INIT_COUNT
	.align		4
        /*0054*/ 	.byte	0x02, 0x4a
	.zero		1
	.zero		1


	//----- nvinfo : EIATTR_EXIT_INSTR_OFFSETS
	.align		4
        /*0058*/ 	.byte	0x04, 0x1c
        /*005a*/ 	.short	(.L_17 - .L_16)


	//   ....[0]....
.L_16:
        /*005c*/ 	.word	0x00000070


	//   ....[1]....
        /*0060*/ 	.word	0x00000130


	//----- nvinfo : EIATTR_CBANK_PARAM_SIZE
	.align		4
.L_17:
        /*0064*/ 	.byte	0x03, 0x19
        /*0066*/ 	.short	0x0020


	//----- nvinfo : EIATTR_PARAM_CBANK
	.align		4
        /*0068*/ 	.byte	0x04, 0x0a
        /*006a*/ 	.short	(.L_19 - .L_18)
	.align		4
.L_18:
        /*006c*/ 	.word	index@(.nv.constant0._Z12addVecKernelPiS_iS_)
        /*0070*/ 	.short	0x0380
        /*0072*/ 	.short	0x0020


	//----- nvinfo : EIATTR_SW_WAR
	.align		4
.L_19:
        /*0074*/ 	.byte	0x04, 0x36
        /*0076*/ 	.short	(.L_21 - .L_20)
.L_20:
        /*0078*/ 	.word	0x00000008
.L_21:


//--------------------- .nv.callgraph             --------------------------
	.section	.nv.callgraph,"",@"SHT_CUDA_CALLGRAPH"
	.align	4
	.sectionentsize	8
	.align		4
        /*0000*/ 	.word	0x00000000
	.align		4
        /*0004*/ 	.word	0xffffffff
	.align		4
        /*0008*/ 	.word	0x00000000
	.align		4
        /*000c*/ 	.word	0xfffffffe
	.align		4
        /*0010*/ 	.word	0x00000000
	.align		4
        /*0014*/ 	.word	0xfffffffd
	.align		4
        /*0018*/ 	.word	0x00000000
	.align		4
        /*001c*/ 	.word	0xfffffffc


//--------------------- .text._Z12addVecKernelPiS_iS_ --------------------------
	.section	.text._Z12addVecKernelPiS_iS_,"ax",@progbits
	.align	128
        .global         _Z12addVecKernelPiS_iS_
        .type           _Z12addVecKernelPiS_iS_,@function
        .size           _Z12addVecKernelPiS_iS_,(.L_x_1 - _Z12addVecKernelPiS_iS_)
        .other          _Z12addVecKernelPiS_iS_,@"STO_CUDA_ENTRY STV_DEFAULT"
_Z12addVecKernelPiS_iS_:
.text._Z12addVecKernelPiS_iS_:
[----:B------:R-:W-:Y:S01]  /*0000*/  LDC R1, c[0x0][0x37c] ;  /* 0x0000df00ff017b82 */ /* 0x000fe20000000800 */
[----:B------:R-:W0:Y:S07]  /*0010*/  S2R R0, SR_TID.X ;  /* 0x0000000000007919 */ /* 0x000e2e0000002100 */
[----:B------:R-:W0:Y:S01]  /*0020*/  S2UR UR4, SR_CTAID.X ;  /* 0x00000000000479c3 */ /* 0x000e220000002500 */
[----:B------:R-:W1:Y:S07]  /*0030*/  LDCU UR5, c[0x0][0x390] ;  /* 0x00007200ff0577ac */ /* 0x000e6e0008000800 */
[----:B------:R-:W0:Y:S02]  /*0040*/  LDC R9, c[0x0][0x360] ;  /* 0x0000d800ff097b82 */ /* 0x000e240000000800 */
[----:B0-----:R-:W-:-:S05]  /*0050*/  IMAD R9, R9, UR4, R0 ;  /* 0x0000000409097c24 */ /* 0x001fca000f8e0200 */
[----:B-1----:R-:W-:-:S13]  /*0060*/  ISETP.GE.AND P0, PT, R9, UR5, PT ;  /* 0x0000000509007c0c */ /* 0x002fda000bf06270 */
[----:B------:R-:W-:Y:S05]  /*0070*/  @P0 EXIT ;  /* 0x000000000000094d */ /* 0x000fea0003800000 */
[----:B------:R-:W0:Y:S01]  /*0080*/  LDC.64 R2, c[0x0][0x380] ;  /* 0x0000e000ff027b82 */ /* 0x000e220000000a00 */
[----:B------:R-:W1:Y:S07]  /*0090*/  LDCU.64 UR4, c[0x0][0x358] ;  /* 0x00006b00ff0477ac */ /* 0x000e6e0008000a00 */
[----:B------:R-:W2:Y:S08]  /*00a0*/  LDC.64 R4, c[0x0][0x388] ;  /* 0x0000e200ff047b82 */ /* 0x000eb00000000a00 */
[----:B------:R-:W3:Y:S01]  /*00b0*/  LDC.64 R6, c[0x0][0x398] ;  /* 0x0000e600ff067b82 */ /* 0x000ee20000000a00 */
[----:B0-----:R-:W-:-:S06]  /*00c0*/  IMAD.WIDE R2, R9, 0x4, R2 ;  /* 0x0000000409027825 */ /* 0x001fcc00078e0202 */
[----:B-1----:R-:W4:Y:S01]  /*00d0*/  LDG.E R2, desc[UR4][R2.64] ;  /* 0x0000000402027981 */ /* 0x002f22000c1e1900 */
[----:B--2---:R-:W-:-:S06]  /*00e0*/  IMAD.WIDE R4, R9, 0x4, R4 ;  /* 0x0000000409047825 */ /* 0x004fcc00078e0204 */
[----:B------:R-:W4:Y:S01]  /*00f0*/  LDG.E R5, desc[UR4][R4.64] ;  /* 0x0000000404057981 */ /* 0x000f22000c1e1900 */
[----:B---3--:R-:W-:Y:S01]  /*0100*/  IMAD.WIDE R6, R9, 0x4, R6 ;  /* 0x0000000409067825 */ /* 0x008fe200078e0206 */
[----:B----4-:R-:W-:-:S05]  /*0110*/  IADD3 R9, PT, PT, R2, R5, RZ ;  /* 0x0000000502097210 */ /* 0x010fca0007ffe0ff */
[----:B------:R-:W-:Y:S01]  /*0120*/  STG.E desc[UR4][R6.64], R9 ;  /* 0x0000000906007986 */ /* 0x000fe2000c101904 */
[----:B------:R-:W-:Y:S05]  /*0130*/  EXIT ;  /* 0x000000000000794d */ /* 0x000fea0003800000 */
.L_x_0:
[----:B------:R-:W-:-:S00]  /*0140*/  BRA `(.L_x_0) ;  /* 0xfffffffc00fc7947 */ /* 0x000fc0000383ffff */
[----:B------:R-:W-:-:S00]  /*0150*/  NOP ;  /* 0x0000000000007918 */ /* 0x000fc00000000000 */
        /* <DEDUP_REMOVED lines=10> */
.L_x_1:


//--------------------- .nv.shared.reserved.0     --------------------------
	.section	.nv.shared.reserved.0,"aw",@nobits
	.weak		__nv_reservedSMEM_offset_0_alias
	.size		__nv_reservedSMEM_offset_0_alias, 0, 64
	.other		__nv_reservedSMEM_offset_0_alias,@"STO_CUDA_RESERVED_SHARED STV_DEFAULT"
__nv_reservedSMEM_offset_0_alias:
	.zero		0
	.zero		64


//--------------------- .nv.constant0._Z12addVecKernelPiS_iS_ --------------------------
	.section	.nv.constant0._Z12addVecKernelPiS_iS_,"a",@progbits
	.sectionflags	@""
	.align	4
.nv.constant0._Z12addVecKernelPiS_iS_:
	.zero		928


//--------------------- SYMBOLS --------------------------

	.type		.nv.reservedSmem.offset0,@object
	.size		.nv.reservedSmem.offset0,0x4
